	.headerflags	@"EF_CUDA_TEXMODE_UNIFIED EF_CUDA_64BIT_ADDRESS EF_CUDA_ACCELERATORS EF_CUDA_SM90 EF_CUDA_VIRTUAL_SM(EF_CUDA_SM90)"
	.elftype	@"ET_EXEC"


//--------------------- .nv.info                  --------------------------
	.section	.nv.info,"",@"SHT_CUDA_INFO"
	.align	4


	//----- nvinfo : EIATTR_REGCOUNT
	.align		4
        /*0000*/ 	.byte	0x04, 0x2f
        /*0002*/ 	.short	(.L_1 - .L_0)
	.align		4
.L_0:
        /*0004*/ 	.word	index@(triton_poi_fused_cat_29)
        /*0008*/ 	.word	0x00000011


	//----- nvinfo : EIATTR_MIN_STACK_SIZE
	.align		4
.L_1:
        /*000c*/ 	.byte	0x04, 0x12
        /*000e*/ 	.short	(.L_3 - .L_2)
	.align		4
.L_2:
        /*0010*/ 	.word	index@(triton_poi_fused_cat_29)
        /*0014*/ 	.word	0x00000000


	//----- nvinfo : EIATTR_FRAME_SIZE
	.align		4
.L_3:
        /*0018*/ 	.byte	0x04, 0x11
        /*001a*/ 	.short	(.L_5 - .L_4)
	.align		4
.L_4:
        /*001c*/ 	.word	index@(triton_poi_fused_cat_29)
        /*0020*/ 	.word	0x00000000


	//----- nvinfo : EIATTR_MIN_STACK_SIZE
	.align		4
.L_5:
        /*0024*/ 	.byte	0x04, 0x12
        /*0026*/ 	.short	(.L_7 - .L_6)
	.align		4
.L_6:
        /*0028*/ 	.word	index@(triton_poi_fused_cat_29)
        /*002c*/ 	.word	0x00000000
.L_7:


//--------------------- .nv.info.triton_poi_fused_cat_29 --------------------------
	.section	.nv.info.triton_poi_fused_cat_29,"",@"SHT_CUDA_INFO"
	.sectionflags	@""
	.align	4


	//----- nvinfo : EIATTR_CUDA_API_VERSION
	.align		4
        /*0000*/ 	.byte	0x04, 0x37
        /*0002*/ 	.short	(.L_9 - .L_8)
.L_8:
        /*0004*/ 	.word	0x0000007c


	//----- nvinfo : EIATTR_KPARAM_INFO
	.align		4
.L_9:
        /*0008*/ 	.byte	0x04, 0x17
        /*000a*/ 	.short	(.L_11 - .L_10)
.L_10:
        /*000c*/ 	.word	0x00000000
        /*0010*/ 	.short	0x0004
        /*0012*/ 	.short	0x0020
        /*0014*/ 	.byte	0x00, 0xf0, 0x11, 0x00


	//----- nvinfo : EIATTR_KPARAM_INFO
	.align		4
.L_11:
        /*0018*/ 	.byte	0x04, 0x17
        /*001a*/ 	.short	(.L_13 - .L_12)
.L_12:
        /*001c*/ 	.word	0x00000000
        /*0020*/ 	.short	0x0003
        /*0022*/ 	.short	0x0018
        /*0024*/ 	.byte	0x00, 0xf4, 0x21, 0x00


	//----- nvinfo : EIATTR_KPARAM_INFO
	.align		4
.L_13:
        /*0028*/ 	.byte	0x04, 0x17
        /*002a*/ 	.short	(.L_15 - .L_14)
.L_14:
        /*002c*/ 	.word	0x00000000
        /*0030*/ 	.short	0x0002
        /*0032*/ 	.short	0x0010
        /*0034*/ 	.byte	0x00, 0xf4, 0x21, 0x00


	//----- nvinfo : EIATTR_KPARAM_INFO
	.align		4
.L_15:
        /*0038*/ 	.byte	0x04, 0x17
        /*003a*/ 	.short	(.L_17 - .L_16)
.L_16:
        /*003c*/ 	.word	0x00000000
        /*0040*/ 	.short	0x0001
        /*0042*/ 	.short	0x0008
        /*0044*/ 	.byte	0x00, 0xf4, 0x21, 0x00


	//----- nvinfo : EIATTR_KPARAM_INFO
	.align		4
.L_17:
        /*0048*/ 	.byte	0x04, 0x17
        /*004a*/ 	.short	(.L_19 - .L_18)
.L_18:
        /*004c*/ 	.word	0x00000000
        /*0050*/ 	.short	0x0000
        /*0052*/ 	.short	0x0000
        /*0054*/ 	.byte	0x00, 0xf4, 0x21, 0x00


	//----- nvinfo : EIATTR_SPARSE_MMA_MASK
	.align		4
.L_19:
        /*0058*/ 	.byte	0x03, 0x50
        /*005a*/ 	.short	0x0000


	//----- nvinfo : EIATTR_MAXREG_COUNT
	.align		4
        /*005c*/ 	.byte	0x03, 0x1b
        /*005e*/ 	.short	0x00ff


	//----- nvinfo : EIATTR_EXIT_INSTR_OFFSETS
	.align		4
        /*0060*/ 	.byte	0x04, 0x1c
        /*0062*/ 	.short	(.L_21 - .L_20)


	//   ....[0]....
.L_20:
        /*0064*/ 	.word	0x000003b0


	//----- nvinfo : EIATTR_REQNTID
	.align		4
.L_21:
        /*0068*/ 	.byte	0x04, 0x10
        /*006a*/ 	.short	(.L_23 - .L_22)
.L_22:
        /*006c*/ 	.word	0x00000100
        /*0070*/ 	.word	0x00000001
        /*0074*/ 	.word	0x00000001


	//----- nvinfo : EIATTR_CBANK_PARAM_SIZE
	.align		4
.L_23:
        /*0078*/ 	.byte	0x03, 0x19
        /*007a*/ 	.short	0x0024


	//----- nvinfo : EIATTR_PARAM_CBANK
	.align		4
        /*007c*/ 	.byte	0x04, 0x0a
        /*007e*/ 	.short	(.L_25 - .L_24)
	.align		4
.L_24:
        /*0080*/ 	.word	index@(.nv.constant0.triton_poi_fused_cat_29)
        /*0084*/ 	.short	0x0210
        /*0086*/ 	.short	0x0024


	//----- nvinfo : EIATTR_SW_WAR
	.align		4
.L_25:
        /*0088*/ 	.byte	0x04, 0x36
        /*008a*/ 	.short	(.L_27 - .L_26)
.L_26:
        /*008c*/ 	.word	0x00000008
.L_27:


//--------------------- .nv.callgraph             --------------------------
	.section	.nv.callgraph,"",@"SHT_CUDA_CALLGRAPH"
	.align	4
	.sectionentsize	8
	.align		4
        /*0000*/ 	.word	0x00000000
	.align		4
        /*0004*/ 	.word	0xffffffff
	.align		4
        /*0008*/ 	.word	0x00000000
	.align		4
        /*000c*/ 	.word	0xfffffffe
	.align		4
        /*0010*/ 	.word	0x00000000
	.align		4
        /*0014*/ 	.word	0xfffffffd
	.align		4
        /*0018*/ 	.word	0x00000000
	.align		4
        /*001c*/ 	.word	0xfffffffc


//--------------------- .text.triton_poi_fused_cat_29 --------------------------
	.section	.text.triton_poi_fused_cat_29,"ax",@progbits
	.align	128
        .global         triton_poi_fused_cat_29
        .type           triton_poi_fused_cat_29,@function
        .size           triton_poi_fused_cat_29,(.L_x_1 - triton_poi_fused_cat_29)
        .other          triton_poi_fused_cat_29,@"STO_CUDA_ENTRY STV_DEFAULT"
triton_poi_fused_cat_29:
.text.triton_poi_fused_cat_29:
[----:B------:R-:W-:Y:S01]  /*0000*/  LDC R1, c[0x0][0x28] ;  /* 0x00000a00ff017b82 */ /* 0x000fe20000000800 */
[----:B------:R-:W1:Y:S07]  /*0010*/  S2R R0, SR_TID.X ;  /* 0x0000000000007919 */ /* 0x000e6e0000002100 */
[----:B------:R-:W2:Y:S01]  /*0020*/  LDC.64 R6, c[0x0][0x210] ;  /* 0x00008400ff067b82 */ /* 0x000ea20000000a00 */
[----:B------:R-:W-:Y:S01]  /*0030*/  ULDC.64 UR4, c[0x0][0x208] ;  /* 0x0000820000047ab9 */ /* 0x000fe20000000a00 */
[----:B------:R-:W-:Y:S01]  /*0040*/  ULDC.64 UR6, c[0x0][0x220] ;  /* 0x0000880000067ab9 */ /* 0x000fe20000000a00 */
[----:B------:R-:W3:Y:S01]  /*0050*/  S2R R3, SR_CTAID.X ;  /* 0x0000000000037919 */ /* 0x000ee20000002500 */
[----:B-1----:R-:W-:-:S05]  /*0060*/  IMAD.SHL.U32 R0, R0, 0x2, RZ ;  /* 0x0000000200007824 */ /* 0x002fca00078e00ff */
[----:B------:R-:W-:-:S05]  /*0070*/  LOP3.LUT R0, R0, 0x1fe, RZ, 0xc0, !PT ;  /* 0x000001fe00007812 */ /* 0x000fca00078ec0ff */
[----:B---3--:R-:W-:-:S04]  /*0080*/  IMAD R0, R3, 0x200, R0 ;  /* 0x0000020003007824 */ /* 0x008fc800078e0200 */
[----:B------:R-:W-:Y:S01]  /*0090*/  IMAD.HI R5, R0, 0x66666667, RZ ;  /* 0x6666666700057827 */ /* 0x000fe200078e02ff */
[----:B------:R-:W-:-:S04]  /*00a0*/  SHF.R.S32.HI R3, RZ, 0x1f, R0 ;  /* 0x0000001fff037819 */ /* 0x000fc80000011400 */
[----:B------:R-:W-:Y:S02]  /*00b0*/  LEA.HI R8, R3, R0, RZ, 0x8 ;  /* 0x0000000003087211 */ /* 0x000fe400078f40ff */
[----:B------:R-:W-:Y:S02]  /*00c0*/  SHF.R.U32.HI R10, RZ, 0x1f, R5 ;  /* 0x0000001fff0a7819 */ /* 0x000fe40000011605 */
[----:B------:R-:W-:Y:S02]  /*00d0*/  SHF.R.S32.HI R2, RZ, 0x8, R8 ;  /* 0x00000008ff027819 */ /* 0x000fe40000011408 */
[----:B------:R-:W-:Y:S02]  /*00e0*/  LEA.HI.SX32 R13, R5, R10, 0x11 ;  /* 0x0000000a050d7211 */ /* 0x000fe400078f8aff */
[----:B------:R-:W-:Y:S01]  /*00f0*/  LOP3.LUT R9, R8, 0xffffff00, RZ, 0xc0, !PT ;  /* 0xffffff0008097812 */ /* 0x000fe200078ec0ff */
[----:B------:R-:W-:-:S04]  /*0100*/  IMAD.HI R3, R2, 0x66666667, RZ ;  /* 0x6666666702037827 */ /* 0x000fc800078e02ff */
[----:B------:R-:W-:Y:S01]  /*0110*/  IMAD R10, R13, -0x14000, R0 ;  /* 0xfffec0000d0a7824 */ /* 0x000fe200078e0200 */
[----:B------:R-:W-:-:S04]  /*0120*/  SHF.R.U32.HI R4, RZ, 0x1f, R3 ;  /* 0x0000001fff047819 */ /* 0x000fc80000011603 */
[----:B------:R-:W-:Y:S02]  /*0130*/  LEA.HI.SX32 R3, R3, R4, 0x19 ;  /* 0x0000000403037211 */ /* 0x000fe400078fcaff */
[----:B------:R-:W1:Y:S03]  /*0140*/  LDC.64 R4, c[0x0][0x218] ;  /* 0x00008600ff047b82 */ /* 0x000e660000000a00 */
[----:B------:R-:W-:Y:S02]  /*0150*/  IMAD R11, R3, -0x140, R2 ;  /* 0xfffffec0030b7824 */ /* 0x000fe400078e0202 */
[----:B------:R-:W-:Y:S02]  /*0160*/  IMAD R3, R13, 0x4000, R10 ;  /* 0x000040000d037824 */ /* 0x000fe400078e020a */
[----:B------:R-:W-:Y:S01]  /*0170*/  IMAD.IADD R10, R0, 0x1, -R9 ;  /* 0x00000001000a7824 */ /* 0x000fe200078e0a09 */
[----:B------:R-:W-:Y:S01]  /*0180*/  ISETP.GE.AND P1, PT, R11, 0x40, PT ;  /* 0x000000400b00780c */ /* 0x000fe20003f26270 */
[----:B------:R-:W-:Y:S01]  /*0190*/  IMAD.U32 R14, R13, 0x10000, RZ ;  /* 0x000100000d0e7824 */ /* 0x000fe200078e00ff */
[----:B------:R-:W-:Y:S01]  /*01a0*/  ISETP.GT.AND P0, PT, R11, 0x3f, PT ;  /* 0x0000003f0b00780c */ /* 0x000fe20003f04270 */
[----:B--2---:R-:W-:Y:S01]  /*01b0*/  IMAD.WIDE R6, R3, 0x4, R6 ;  /* 0x0000000403067825 */ /* 0x004fe200078e0206 */
[----:B------:R-:W-:-:S02]  /*01c0*/  CS2R R2, SRZ ;  /* 0x0000000000027805 */ /* 0x000fc4000001ff00 */
[----:B------:R-:W-:-:S07]  /*01d0*/  CS2R R12, SRZ ;  /* 0x00000000000c7805 */ /* 0x000fce000001ff00 */
[----:B------:R2:W3:Y:S01]  /*01e0*/  @!P1 LDG.E.64 R2, desc[UR4][R6.64] ;  /* 0x0000000406029981 */ /* 0x0004e2000c1e1b00 */
[----:B-1----:R-:W-:Y:S01]  /*01f0*/  IMAD.WIDE R8, R11, 0x4, R4 ;  /* 0x000000040b087825 */ /* 0x002fe200078e0204 */
[----:B------:R-:W-:-:S03]  /*0200*/  SHF.R.S32.HI R4, RZ, 0x1f, R14 ;  /* 0x0000001fff047819 */ /* 0x000fc6000001140e */
[----:B------:R-:W-:Y:S01]  /*0210*/  IMAD.SHL.U32 R11, R11, 0x100, RZ ;  /* 0x000001000b0b7824 */ /* 0x000fe200078e00ff */
[----:B------:R-:W4:Y:S04]  /*0220*/  @!P1 LDG.E.EL R12, desc[UR4][R8.64] ;  /* 0x00000004080c9981 */ /* 0x000f28000c2e1900 */
[----:B------:R-:W-:Y:S01]  /*0230*/  IADD3 R14, P2, P3, R11, R10, R14 ;  /* 0x0000000a0b0e7210 */ /* 0x000fe20007b5e00e */
[----:B------:R-:W5:Y:S01]  /*0240*/  @!P1 LDG.E.EL R13, desc[UR4][R8.64] ;  /* 0x00000004080d9981 */ /* 0x000f62000c2e1900 */
[----:B------:R-:W-:Y:S02]  /*0250*/  SHF.R.S32.HI R10, RZ, 0x1f, R10 ;  /* 0x0000001fff0a7819 */ /* 0x000fe4000001140a */
[----:B------:R-:W-:-:S04]  /*0260*/  SHF.R.S32.HI R11, RZ, 0x1f, R11 ;  /* 0x0000001fff0b7819 */ /* 0x000fc8000001140b */
[----:B------:R-:W-:Y:S02]  /*0270*/  IADD3.X R11, R11, R10, R4, P2, P3 ;  /* 0x0000000a0b0b7210 */ /* 0x000fe400017e6404 */
[C---:B--2---:R-:W-:Y:S02]  /*0280*/  LEA R6, P2, R14.reuse, UR6, 0x2 ;  /* 0x000000060e067c11 */ /* 0x044fe4000f8410ff */
[----:B------:R-:W-:Y:S02]  /*0290*/  CS2R R4, SRZ ;  /* 0x0000000000047805 */ /* 0x000fe4000001ff00 */
[----:B------:R-:W-:Y:S02]  /*02a0*/  LEA.HI.X R7, R14, UR7, R11, 0x2, P2 ;  /* 0x000000070e077c11 */ /* 0x000fe400090f140b */
[----:B------:R-:W1:Y:S03]  /*02b0*/  LDC.64 R10, c[0x0][0x228] ;  /* 0x00008a00ff0a7b82 */ /* 0x000e660000000a00 */
[----:B------:R-:W2:Y:S01]  /*02c0*/  @P0 LDG.E.64 R4, desc[UR4][R6.64+-0x10000] ;  /* 0xff00000406040981 */ /* 0x000ea2000c1e1b00 */
[----:B---3--:R-:W-:-:S02]  /*02d0*/  SEL R14, R3, RZ, !P1 ;  /* 0x000000ff030e7207 */ /* 0x008fc40004800000 */
[----:B------:R-:W-:Y:S02]  /*02e0*/  SEL R2, R2, RZ, !P1 ;  /* 0x000000ff02027207 */ /* 0x000fe40004800000 */
[----:B----4-:R-:W-:Y:S02]  /*02f0*/  SEL R3, R12, RZ, !P1 ;  /* 0x000000ff0c037207 */ /* 0x010fe40004800000 */
[----:B-----5:R-:W-:Y:S02]  /*0300*/  SEL R13, R13, RZ, !P1 ;  /* 0x000000ff0d0d7207 */ /* 0x020fe40004800000 */
[C---:B------:R-:W-:Y:S01]  /*0310*/  FSETP.GEU.AND P2, PT, R2.reuse, -R3, PT ;  /* 0x800000030200720b */ /* 0x040fe20003f4e000 */
[----:B------:R-:W-:Y:S01]  /*0320*/  FADD R2, R2, R3 ;  /* 0x0000000302027221 */ /* 0x000fe20000000000 */
[C---:B------:R-:W-:Y:S01]  /*0330*/  FSETP.GEU.AND P3, PT, R14.reuse, -R13, PT ;  /* 0x8000000d0e00720b */ /* 0x040fe20003f6e000 */
[----:B------:R-:W-:-:S03]  /*0340*/  FADD R3, R14, R13 ;  /* 0x0000000d0e037221 */ /* 0x000fc60000000000 */
[----:B------:R-:W-:Y:S02]  /*0350*/  FSEL R8, R2, RZ, P2 ;  /* 0x000000ff02087208 */ /* 0x000fe40001000000 */
[----:B------:R-:W-:Y:S01]  /*0360*/  FSEL R9, R3, RZ, P3 ;  /* 0x000000ff03097208 */ /* 0x000fe20001800000 */
[----:B-1----:R-:W-:Y:S01]  /*0370*/  IMAD.WIDE R2, R0, 0x4, R10 ;  /* 0x0000000400027825 */ /* 0x002fe200078e020a */
[----:B--2---:R-:W-:Y:S02]  /*0380*/  @P1 SEL R8, R4, RZ, P0 ;  /* 0x000000ff04081207 */ /* 0x004fe40000000000 */
[----:B------:R-:W-:-:S05]  /*0390*/  @P1 SEL R9, R5, RZ, P0 ;  /* 0x000000ff05091207 */ /* 0x000fca0000000000 */
[----:B------:R-:W-:Y:S01]  /*03a0*/  STG.E.64 desc[UR4][R2.64], R8 ;  /* 0x0000000802007986 */ /* 0x000fe2000c101b04 */
[----:B------:R-:W-:Y:S05]  /*03b0*/  EXIT ;  /* 0x000000000000794d */ /* 0x000fea0003800000 */
.L_x_0:
[----:B------:R-:W-:-:S00]  /*03c0*/  BRA `(.L_x_0) ;  /* 0xfffffffc00fc7947 */ /* 0x000fc0000383ffff */
[----:B------:R-:W-:-:S00]  /*03d0*/  NOP ;  /* 0x0000000000007918 */ /* 0x000fc00000000000 */
        /* <DEDUP_REMOVED lines=10> */
.L_x_1:


//--------------------- .nv.constant0.triton_poi_fused_cat_29 --------------------------
	.section	.nv.constant0.triton_poi_fused_cat_29,"a",@progbits
	.sectionflags	@""
	.align	4
.nv.constant0.triton_poi_fused_cat_29:
	.zero		564
